//
// Generated by NVIDIA NVVM Compiler
//
// Compiler Build ID: CL-36424714
// Cuda compilation tools, release 13.0, V13.0.88
// Based on NVVM 20.0.0
//

.version 9.0
.target sm_100
.address_size 64

	// .globl	_Z6kerneli
.extern .func  (.param .b32 func_retval0) vprintf
(
	.param .b64 vprintf_param_0,
	.param .b64 vprintf_param_1
)
;
.global .align 1 .b8 $str[32] = {75, 101, 114, 110, 101, 108, 32, 37, 100, 32, 114, 117, 110, 110, 105, 110, 103, 32, 111, 110, 32, 116, 104, 114, 101, 97, 100, 32, 37, 100, 10};

.visible .entry _Z6kerneli(
	.param .u32 _Z6kerneli_param_0
)
{
	.local .align 8 .b8 	__local_depot0[8];
	.reg .b64 	%SP;
	.reg .b64 	%SPL;
	.reg .b32 	%r<5>;
	.reg .b64 	%rd<5>;

	mov.u64 	%SPL, __local_depot0;
	cvta.local.u64 	%SP, %SPL;
	ld.param.u32 	%r1, [_Z6kerneli_param_0];
	add.u64 	%rd1, %SP, 0;
	add.u64 	%rd2, %SPL, 0;
	mov.u32 	%r2, %tid.x;
	st.local.v2.u32 	[%rd2], {%r1, %r2};
	mov.u64 	%rd3, $str;
	cvta.global.u64 	%rd4, %rd3;
	{ // callseq 0, 0
	.param .b64 param0;
	st.param.b64 	[param0], %rd4;
	.param .b64 param1;
	st.param.b64 	[param1], %rd1;
	.param .b32 retval0;
	call.uni (retval0), 
	vprintf, 
	(
	param0, 
	param1
	);
	ld.param.b32 	%r3, [retval0];
	} // callseq 0
	ret;

}


// ===== COMPILED SASS (sm_100) =====

	.target	sm_100

	.elftype	@"ET_EXEC"


//--------------------- .note.nv.tkinfo           --------------------------
	.section	.note.nv.tkinfo,"",@"SHT_NOTE"
	.sectionflags	@"SHF_NOTE_NV_TKINFO"
	.tkinfo
        /*0018*/ 	.word	0x00000002
        /*0030*/ 	.string	""
        /*0030*/ 	.string	"ptxas"
        /*0030*/ 	.string	"Cuda compilation tools, release 13.0, V13.0.88"
        /*0030*/ 	.string	"Build cuda_13.0.r13.0/compiler.36424714_0"
        /*0030*/ 	.string	"-arch sm_100 -m 64 "



//--------------------- .note.nv.cuinfo           --------------------------
	.section	.note.nv.cuinfo,"",@"SHT_NOTE"
	.sectionflags	@"SHF_NOTE_NV_CUINFO"
        /*0018*/ 	.short	0x0002
        /*001a*/ 	.short	0x0064
        /*001c*/ 	.short	0x0082
	.zero		2


//--------------------- .nv.info                  --------------------------
	.section	.nv.info,"",@"SHT_CUDA_INFO"
	.align	4


	//----- nvinfo : EIATTR_REGCOUNT
	.align		4
        /*0000*/ 	.byte	0x04, 0x2f
        /*0002*/ 	.short	(.L_2 - .L_1)
	.align		4
.L_1:
        /*0004*/ 	.word	index@(_Z6kerneli)
        /*0008*/ 	.word	0x00000018


	//----- nvinfo : EIATTR_FRAME_SIZE
	.align		4
.L_2:
        /*000c*/ 	.byte	0x04, 0x11
        /*000e*/ 	.short	(.L_4 - .L_3)
	.align		4
.L_3:
        /*0010*/ 	.word	index@(_Z6kerneli)
        /*0014*/ 	.word	0x00000008


	//----- nvinfo : EIATTR_MIN_STACK_SIZE
	.align		4
.L_4:
        /*0018*/ 	.byte	0x04, 0x12
        /*001a*/ 	.short	(.L_6 - .L_5)
	.align		4
.L_5:
        /*001c*/ 	.word	index@(_Z6kerneli)
        /*0020*/ 	.word	0x00000008
.L_6:


//--------------------- .nv.compat                --------------------------
	.section	.nv.compat,"",@"SHT_CUDA_COMPAT_INFO"
	.align	4
        /*0000*/ 	.byte	0x02, 0x09, 0x00, 0x00, 0x02, 0x02, 0x01, 0x00, 0x02, 0x05, 0x05, 0x00, 0x03, 0x07, 0x01, 0x01
        /*0010*/ 	.byte	0x02, 0x03, 0x00, 0x00, 0x02, 0x06, 0x01, 0x00, 0x04, 0x0b, 0x08, 0x00, 0x09, 0x00, 0x00, 0x00
        /*0020*/ 	.byte	0x00, 0x00, 0x00, 0x00


//--------------------- .nv.info._Z6kerneli       --------------------------
	.section	.nv.info._Z6kerneli,"",@"SHT_CUDA_INFO"
	.sectionflags	@""
	.align	4


	//----- nvinfo : EIATTR_CUDA_API_VERSION
	.align		4
        /*0000*/ 	.byte	0x04, 0x37
        /*0002*/ 	.short	(.L_8 - .L_7)
.L_7:
        /*0004*/ 	.word	0x00000082


	//----- nvinfo : EIATTR_KPARAM_INFO
	.align		4
.L_8:
        /*0008*/ 	.byte	0x04, 0x17
        /*000a*/ 	.short	(.L_10 - .L_9)
.L_9:
        /*000c*/ 	.word	0x00000000
        /*0010*/ 	.short	0x0000
        /*0012*/ 	.short	0x0000
        /*0014*/ 	.byte	0x00, 0xf0, 0x11, 0x00


	//----- nvinfo : EIATTR_SPARSE_MMA_MASK
	.align		4
.L_10:
        /*0018*/ 	.byte	0x03, 0x50
        /*001a*/ 	.short	0x0000


	//----- nvinfo : EIATTR_MAXREG_COUNT
	.align		4
        /*001c*/ 	.byte	0x03, 0x1b
        /*001e*/ 	.short	0x00ff


	//----- nvinfo : EIATTR_EXTERNS
	.align		4
        /*0020*/ 	.byte	0x04, 0x0f
        /*0022*/ 	.short	(.L_12 - .L_11)


	//   ....[0]....
	.align		4
.L_11:
        /*0024*/ 	.word	index@(vprintf)


	//----- nvinfo : EIATTR_MERCURY_ISA_VERSION
	.align		4
.L_12:
        /*0028*/ 	.byte	0x03, 0x5f
        /*002a*/ 	.short	0x0101


	//----- nvinfo : EIATTR_VRC_CTA_INIT_COUNT
	.align		4
        /*002c*/ 	.byte	0x02, 0x4a
	.zero		1
	.zero		1


	//----- nvinfo : EIATTR_SYSCALL_OFFSETS
	.align		4
        /*0030*/ 	.byte	0x04, 0x46
        /*0032*/ 	.short	(.L_14 - .L_13)


	//   ....[0]....
.L_13:
        /*0034*/ 	.word	0x000000f0


	//----- nvinfo : EIATTR_EXIT_INSTR_OFFSETS
	.align		4
.L_14:
        /*0038*/ 	.byte	0x04, 0x1c
        /*003a*/ 	.short	(.L_16 - .L_15)


	//   ....[0]....
.L_15:
        /*003c*/ 	.word	0x00000100


	//----- nvinfo : EIATTR_CBANK_PARAM_SIZE
	.align		4
.L_16:
        /*0040*/ 	.byte	0x03, 0x19
        /*0042*/ 	.short	0x0004


	//----- nvinfo : EIATTR_PARAM_CBANK
	.align		4
        /*0044*/ 	.byte	0x04, 0x0a
        /*0046*/ 	.short	(.L_18 - .L_17)
	.align		4
.L_17:
        /*0048*/ 	.word	index@(.nv.constant0._Z6kerneli)
        /*004c*/ 	.short	0x0380
        /*004e*/ 	.short	0x0004


	//----- nvinfo : EIATTR_SW_WAR
	.align		4
.L_18:
        /*0050*/ 	.byte	0x04, 0x36
        /*0052*/ 	.short	(.L_20 - .L_19)
.L_19:
        /*0054*/ 	.word	0x00000008
.L_20:


//--------------------- .nv.callgraph             --------------------------
	.section	.nv.callgraph,"",@"SHT_CUDA_CALLGRAPH"
	.align	4
	.sectionentsize	8
	.align		4
        /*0000*/ 	.word	0x00000000
	.align		4
        /*0004*/ 	.word	0xffffffff
	.align		4
        /*0008*/ 	.word	index@(_Z6kerneli)
	.align		4
        /*000c*/ 	.word	index@(vprintf)
	.align		4
        /*0010*/ 	.word	0x00000000
	.align		4
        /*0014*/ 	.word	0xfffffffe
	.align		4
        /*0018*/ 	.word	0x00000000
	.align		4
        /*001c*/ 	.word	0xfffffffd
	.align		4
        /*0020*/ 	.word	0x00000000
	.align		4
        /*0024*/ 	.word	0xfffffffc


//--------------------- .nv.constant4             --------------------------
	.section	.nv.constant4,"a",@progbits
	.align	8
	.align		8
.nv.constant4:
        /*0000*/ 	.dword	vprintf
	.align		8
        /*0008*/ 	.dword	$str


//--------------------- .text._Z6kerneli          --------------------------
	.section	.text._Z6kerneli,"ax",@progbits
	.align	128
        .global         _Z6kerneli
        .type           _Z6kerneli,@function
        .size           _Z6kerneli,(.L_x_2 - _Z6kerneli)
        .other          _Z6kerneli,@"STO_CUDA_ENTRY STV_DEFAULT"
_Z6kerneli:
.text._Z6kerneli:
[----:B------:R-:W0:Y:S01]  /*0000*/  LDC R1, c[0x0][0x37c] ;  /* 0x0000df00ff017b82 */ /* 0x000e220000000800 */
[----:B------:R-:W1:Y:S07]  /*0010*/  S2R R9, SR_TID.X ;  /* 0x0000000000097919 */ /* 0x000e6e0000002100 */
[----:B------:R-:W1:Y:S01]  /*0020*/  LDC R8, c[0x0][0x380] ;  /* 0x0000e000ff087b82 */ /* 0x000e620000000800 */
[----:B0-----:R-:W-:Y:S01]  /*0030*/  VIADD R1, R1, 0xfffffff8 ;  /* 0xfffffff801017836 */ /* 0x001fe20000000000 */
[----:B------:R-:W-:Y:S01]  /*0040*/  MOV R0, 0x0 ;  /* 0x0000000000007802 */ /* 0x000fe20000000f00 */
[----:B------:R-:W0:Y:S01]  /*0050*/  LDCU UR4, c[0x0][0x2f8] ;  /* 0x00005f00ff0477ac */ /* 0x000e220008000800 */
[----:B------:R-:W2:Y:S04]  /*0060*/  LDCU.64 UR6, c[0x4][0x8] ;  /* 0x01000100ff0677ac */ /* 0x000ea80008000a00 */
[----:B------:R3:W4:Y:S01]  /*0070*/  LDC.64 R2, c[0x4][R0] ;  /* 0x0100000000027b82 */ /* 0x0007220000000a00 */
[----:B------:R-:W5:Y:S01]  /*0080*/  LDCU UR5, c[0x0][0x2fc] ;  /* 0x00005f80ff0577ac */ /* 0x000f620008000800 */
[----:B0-----:R-:W-:Y:S01]  /*0090*/  IADD3 R6, P0, PT, R1, UR4, RZ ;  /* 0x0000000401067c10 */ /* 0x001fe2000ff1e0ff */
[----:B--2---:R-:W-:Y:S01]  /*00a0*/  IMAD.U32 R4, RZ, RZ, UR6 ;  /* 0x00000006ff047e24 */ /* 0x004fe2000f8e00ff */
[----:B------:R-:W-:-:S03]  /*00b0*/  MOV R5, UR7 ;  /* 0x0000000700057c02 */ /* 0x000fc60008000f00 */
[----:B-----5:R-:W-:Y:S01]  /*00c0*/  IMAD.X R7, RZ, RZ, UR5, P0 ;  /* 0x00000005ff077e24 */ /* 0x020fe200080e06ff */
[----:B-1----:R3:W-:Y:S07]  /*00d0*/  STL.64 [R1], R8 ;  /* 0x0000000801007387 */ /* 0x0027ee0000100a00 */
[----:B------:R-:W-:-:S07]  /*00e0*/  LEPC R20, `(.L_x_0) ;  /* 0x000000001014794e */ /* 0x000fce0000000000 */
[----:B---34-:R-:W-:Y:S05]  /*00f0*/  CALL.ABS.NOINC R2 ;  /* 0x0000000002007343 */ /* 0x018fea0003c00000 */
.L_x_0:
[----:B------:R-:W-:Y:S05]  /*0100*/  EXIT ;  /* 0x000000000000794d */ /* 0x000fea0003800000 */
.L_x_1:
[----:B------:R-:W-:-:S00]  /*0110*/  BRA `(.L_x_1) ;  /* 0xfffffffc00fc7947 */ /* 0x000fc0000383ffff */
[----:B------:R-:W-:-:S00]  /*0120*/  NOP ;  /* 0x0000000000007918 */ /* 0x000fc00000000000 */
        /* <DEDUP_REMOVED lines=13> */
.L_x_2:


//--------------------- .nv.global.init           --------------------------
	.section	.nv.global.init,"aw",@progbits
.nv.global.init:
	.type		$str,@object
	.size		$str,(.L_0 - $str)
$str:
        /*0000*/ 	.byte	0x4b, 0x65, 0x72, 0x6e, 0x65, 0x6c, 0x20, 0x25, 0x64, 0x20, 0x72, 0x75, 0x6e, 0x6e, 0x69, 0x6e
        /*0010*/ 	.byte	0x67, 0x20, 0x6f, 0x6e, 0x20, 0x74, 0x68, 0x72, 0x65, 0x61, 0x64, 0x20, 0x25, 0x64, 0x0a, 0x00
.L_0:


//--------------------- .nv.shared.reserved.0     --------------------------
	.section	.nv.shared.reserved.0,"aw",@nobits
	.weak		__nv_reservedSMEM_offset_0_alias
	.size		__nv_reservedSMEM_offset_0_alias, 0, 64
	.other		__nv_reservedSMEM_offset_0_alias,@"STO_CUDA_RESERVED_SHARED STV_DEFAULT"
__nv_reservedSMEM_offset_0_alias:
	.zero		0
	.zero		64


//--------------------- .nv.constant0._Z6kerneli  --------------------------
	.section	.nv.constant0._Z6kerneli,"a",@progbits
	.sectionflags	@""
	.align	4
.nv.constant0._Z6kerneli:
	.zero		900


//--------------------- SYMBOLS --------------------------

	.type		.nv.reservedSmem.offset0,@object
	.size		.nv.reservedSmem.offset0,0x4
	.type		vprintf,@function
